//
// Generated by NVIDIA NVVM Compiler
//
// Compiler Build ID: CL-36424714
// Cuda compilation tools, release 13.0, V13.0.88
// Based on NVVM 20.0.0
//

.version 9.0
.target sm_100
.address_size 64

	// .globl	_Z22matrix_mul_part_globalPiS_S_iii

.visible .entry _Z22matrix_mul_part_globalPiS_S_iii(
	.param .u64 .ptr .align 1 _Z22matrix_mul_part_globalPiS_S_iii_param_0,
	.param .u64 .ptr .align 1 _Z22matrix_mul_part_globalPiS_S_iii_param_1,
	.param .u64 .ptr .align 1 _Z22matrix_mul_part_globalPiS_S_iii_param_2,
	.param .u32 _Z22matrix_mul_part_globalPiS_S_iii_param_3,
	.param .u32 _Z22matrix_mul_part_globalPiS_S_iii_param_4,
	.param .u32 _Z22matrix_mul_part_globalPiS_S_iii_param_5
)
{
	.reg .pred 	%p<13>;
	.reg .b32 	%r<109>;
	.reg .b64 	%rd<53>;

	ld.param.u64 	%rd7, [_Z22matrix_mul_part_globalPiS_S_iii_param_0];
	ld.param.u64 	%rd8, [_Z22matrix_mul_part_globalPiS_S_iii_param_1];
	ld.param.u64 	%rd6, [_Z22matrix_mul_part_globalPiS_S_iii_param_2];
	ld.param.u32 	%r30, [_Z22matrix_mul_part_globalPiS_S_iii_param_3];
	ld.param.u32 	%r32, [_Z22matrix_mul_part_globalPiS_S_iii_param_4];
	ld.param.u32 	%r33, [_Z22matrix_mul_part_globalPiS_S_iii_param_5];
	cvta.to.global.u64 	%rd1, %rd8;
	cvta.to.global.u64 	%rd2, %rd7;
	mov.u32 	%r34, %tid.x;
	mov.u32 	%r35, %tid.y;
	mov.u32 	%r36, %ctaid.x;
	mov.u32 	%r37, %ctaid.y;
	shl.b32 	%r38, %r36, 4;
	add.s32 	%r39, %r38, %r34;
	shl.b32 	%r40, %r37, 4;
	add.s32 	%r2, %r40, %r35;
	setp.ge.s32 	%p1, %r2, %r32;
	setp.ge.s32 	%p2, %r39, %r33;
	or.pred  	%p3, %p1, %p2;
	@%p3 bra 	$L__BB0_14;
	setp.lt.s32 	%p4, %r30, 1;
	mov.b32 	%r108, 0;
	@%p4 bra 	$L__BB0_13;
	mul.lo.s32 	%r3, %r30, %r2;
	and.b32  	%r4, %r30, 7;
	setp.lt.u32 	%p5, %r30, 8;
	mov.b32 	%r103, 0;
	mov.u32 	%r108, %r103;
	@%p5 bra 	$L__BB0_5;
	and.b32  	%r103, %r30, 2147483640;
	neg.s32 	%r97, %r103;
	shl.b32 	%r7, %r33, 3;
	mul.wide.u32 	%rd9, %r3, 4;
	add.s64 	%rd10, %rd9, %rd2;
	add.s64 	%rd52, %rd10, 16;
	mov.b32 	%r108, 0;
	mul.wide.s32 	%rd13, %r33, 4;
	mov.u32 	%r96, %r39;
$L__BB0_4:
	.pragma "nounroll";
	ld.global.u32 	%r45, [%rd52+-16];
	mul.wide.s32 	%rd11, %r96, 4;
	add.s64 	%rd12, %rd1, %rd11;
	ld.global.u32 	%r46, [%rd12];
	mad.lo.s32 	%r47, %r46, %r45, %r108;
	ld.global.u32 	%r48, [%rd52+-12];
	add.s64 	%rd14, %rd12, %rd13;
	ld.global.u32 	%r49, [%rd14];
	mad.lo.s32 	%r50, %r49, %r48, %r47;
	ld.global.u32 	%r51, [%rd52+-8];
	add.s64 	%rd15, %rd14, %rd13;
	ld.global.u32 	%r52, [%rd15];
	mad.lo.s32 	%r53, %r52, %r51, %r50;
	ld.global.u32 	%r54, [%rd52+-4];
	add.s64 	%rd16, %rd15, %rd13;
	ld.global.u32 	%r55, [%rd16];
	mad.lo.s32 	%r56, %r55, %r54, %r53;
	ld.global.u32 	%r57, [%rd52];
	add.s64 	%rd17, %rd16, %rd13;
	ld.global.u32 	%r58, [%rd17];
	mad.lo.s32 	%r59, %r58, %r57, %r56;
	ld.global.u32 	%r60, [%rd52+4];
	add.s64 	%rd18, %rd17, %rd13;
	ld.global.u32 	%r61, [%rd18];
	mad.lo.s32 	%r62, %r61, %r60, %r59;
	ld.global.u32 	%r63, [%rd52+8];
	add.s64 	%rd19, %rd18, %rd13;
	ld.global.u32 	%r64, [%rd19];
	mad.lo.s32 	%r65, %r64, %r63, %r62;
	ld.global.u32 	%r66, [%rd52+12];
	add.s64 	%rd20, %rd19, %rd13;
	ld.global.u32 	%r67, [%rd20];
	mad.lo.s32 	%r108, %r67, %r66, %r65;
	add.s32 	%r97, %r97, 8;
	add.s32 	%r96, %r96, %r7;
	add.s64 	%rd52, %rd52, 32;
	setp.ne.s32 	%p6, %r97, 0;
	@%p6 bra 	$L__BB0_4;
$L__BB0_5:
	setp.eq.s32 	%p7, %r4, 0;
	@%p7 bra 	$L__BB0_13;
	and.b32  	%r17, %r30, 3;
	setp.lt.u32 	%p8, %r4, 4;
	@%p8 bra 	$L__BB0_8;
	add.s32 	%r69, %r103, %r3;
	mul.wide.u32 	%rd21, %r69, 4;
	add.s64 	%rd22, %rd2, %rd21;
	ld.global.u32 	%r70, [%rd22];
	mad.lo.s32 	%r71, %r103, %r33, %r39;
	mul.wide.s32 	%rd23, %r71, 4;
	add.s64 	%rd24, %rd1, %rd23;
	ld.global.u32 	%r72, [%rd24];
	mad.lo.s32 	%r73, %r72, %r70, %r108;
	cvt.u64.u32 	%rd25, %r3;
	cvt.u64.u32 	%rd26, %r103;
	add.s64 	%rd27, %rd26, %rd25;
	shl.b64 	%rd28, %rd27, 2;
	add.s64 	%rd29, %rd2, %rd28;
	ld.global.u32 	%r74, [%rd29+4];
	mul.wide.s32 	%rd30, %r33, 4;
	add.s64 	%rd31, %rd24, %rd30;
	ld.global.u32 	%r75, [%rd31];
	mad.lo.s32 	%r76, %r75, %r74, %r73;
	ld.global.u32 	%r77, [%rd29+8];
	add.s64 	%rd32, %rd31, %rd30;
	ld.global.u32 	%r78, [%rd32];
	mad.lo.s32 	%r79, %r78, %r77, %r76;
	ld.global.u32 	%r80, [%rd29+12];
	add.s64 	%rd33, %rd32, %rd30;
	ld.global.u32 	%r81, [%rd33];
	mad.lo.s32 	%r108, %r81, %r80, %r79;
	add.s32 	%r103, %r103, 4;
$L__BB0_8:
	setp.eq.s32 	%p9, %r17, 0;
	@%p9 bra 	$L__BB0_13;
	setp.eq.s32 	%p10, %r17, 1;
	@%p10 bra 	$L__BB0_11;
	add.s32 	%r83, %r103, %r3;
	mul.wide.u32 	%rd34, %r83, 4;
	add.s64 	%rd35, %rd2, %rd34;
	ld.global.u32 	%r84, [%rd35];
	mad.lo.s32 	%r85, %r103, %r33, %r39;
	mul.wide.s32 	%rd36, %r85, 4;
	add.s64 	%rd37, %rd1, %rd36;
	ld.global.u32 	%r86, [%rd37];
	mad.lo.s32 	%r87, %r86, %r84, %r108;
	cvt.u64.u32 	%rd38, %r3;
	cvt.u64.u32 	%rd39, %r103;
	add.s64 	%rd40, %rd39, %rd38;
	shl.b64 	%rd41, %rd40, 2;
	add.s64 	%rd42, %rd2, %rd41;
	ld.global.u32 	%r88, [%rd42+4];
	mul.wide.s32 	%rd43, %r33, 4;
	add.s64 	%rd44, %rd37, %rd43;
	ld.global.u32 	%r89, [%rd44];
	mad.lo.s32 	%r108, %r89, %r88, %r87;
	add.s32 	%r103, %r103, 2;
$L__BB0_11:
	and.b32  	%r90, %r30, 1;
	setp.eq.b32 	%p11, %r90, 1;
	not.pred 	%p12, %p11;
	@%p12 bra 	$L__BB0_13;
	add.s32 	%r91, %r103, %r3;
	mul.wide.u32 	%rd45, %r91, 4;
	add.s64 	%rd46, %rd2, %rd45;
	ld.global.u32 	%r92, [%rd46];
	mad.lo.s32 	%r93, %r103, %r33, %r39;
	mul.wide.s32 	%rd47, %r93, 4;
	add.s64 	%rd48, %rd1, %rd47;
	ld.global.u32 	%r94, [%rd48];
	mad.lo.s32 	%r108, %r94, %r92, %r108;
$L__BB0_13:
	mad.lo.s32 	%r95, %r33, %r2, %r39;
	cvta.to.global.u64 	%rd49, %rd6;
	mul.wide.u32 	%rd50, %r95, 4;
	add.s64 	%rd51, %rd49, %rd50;
	st.global.u32 	[%rd51], %r108;
$L__BB0_14:
	ret;

}


// ===== COMPILED SASS (sm_100) =====

	.target	sm_100

	.elftype	@"ET_EXEC"


//--------------------- .note.nv.tkinfo           --------------------------
	.section	.note.nv.tkinfo,"",@"SHT_NOTE"
	.sectionflags	@"SHF_NOTE_NV_TKINFO"
	.tkinfo
        /*0018*/ 	.word	0x00000002
        /*0030*/ 	.string	""
        /*0030*/ 	.string	"ptxas"
        /*0030*/ 	.string	"Cuda compilation tools, release 13.0, V13.0.88"
        /*0030*/ 	.string	"Build cuda_13.0.r13.0/compiler.36424714_0"
        /*0030*/ 	.string	"-arch sm_100 -m 64 "



//--------------------- .note.nv.cuinfo           --------------------------
	.section	.note.nv.cuinfo,"",@"SHT_NOTE"
	.sectionflags	@"SHF_NOTE_NV_CUINFO"
        /*0018*/ 	.short	0x0002
        /*001a*/ 	.short	0x0064
        /*001c*/ 	.short	0x0082
	.zero		2


//--------------------- .nv.info                  --------------------------
	.section	.nv.info,"",@"SHT_CUDA_INFO"
	.align	4


	//----- nvinfo : EIATTR_REGCOUNT
	.align		4
        /*0000*/ 	.byte	0x04, 0x2f
        /*0002*/ 	.short	(.L_1 - .L_0)
	.align		4
.L_0:
        /*0004*/ 	.word	index@(_Z22matrix_mul_part_globalPiS_S_iii)
        /*0008*/ 	.word	0x00000020


	//----- nvinfo : EIATTR_FRAME_SIZE
	.align		4
.L_1:
        /*000c*/ 	.byte	0x04, 0x11
        /*000e*/ 	.short	(.L_3 - .L_2)
	.align		4
.L_2:
        /*0010*/ 	.word	index@(_Z22matrix_mul_part_globalPiS_S_iii)
        /*0014*/ 	.word	0x00000000


	//----- nvinfo : EIATTR_MIN_STACK_SIZE
	.align		4
.L_3:
        /*0018*/ 	.byte	0x04, 0x12
        /*001a*/ 	.short	(.L_5 - .L_4)
	.align		4
.L_4:
        /*001c*/ 	.word	index@(_Z22matrix_mul_part_globalPiS_S_iii)
        /*0020*/ 	.word	0x00000000
.L_5:


//--------------------- .nv.compat                --------------------------
	.section	.nv.compat,"",@"SHT_CUDA_COMPAT_INFO"
	.align	4
        /*0000*/ 	.byte	0x02, 0x09, 0x00, 0x00, 0x02, 0x02, 0x01, 0x00, 0x02, 0x05, 0x05, 0x00, 0x03, 0x07, 0x01, 0x01
        /*0010*/ 	.byte	0x02, 0x03, 0x00, 0x00, 0x02, 0x06, 0x01, 0x00, 0x04, 0x0b, 0x08, 0x00, 0x09, 0x00, 0x00, 0x00
        /*0020*/ 	.byte	0x00, 0x00, 0x00, 0x00


//--------------------- .nv.info._Z22matrix_mul_part_globalPiS_S_iii --------------------------
	.section	.nv.info._Z22matrix_mul_part_globalPiS_S_iii,"",@"SHT_CUDA_INFO"
	.sectionflags	@""
	.align	4


	//----- nvinfo : EIATTR_CUDA_API_VERSION
	.align		4
        /*0000*/ 	.byte	0x04, 0x37
        /*0002*/ 	.short	(.L_7 - .L_6)
.L_6:
        /*0004*/ 	.word	0x00000082


	//----- nvinfo : EIATTR_KPARAM_INFO
	.align		4
.L_7:
        /*0008*/ 	.byte	0x04, 0x17
        /*000a*/ 	.short	(.L_9 - .L_8)
.L_8:
        /*000c*/ 	.word	0x00000000
        /*0010*/ 	.short	0x0005
        /*0012*/ 	.short	0x0020
        /*0014*/ 	.byte	0x00, 0xf0, 0x11, 0x00


	//----- nvinfo : EIATTR_KPARAM_INFO
	.align		4
.L_9:
        /*0018*/ 	.byte	0x04, 0x17
        /*001a*/ 	.short	(.L_11 - .L_10)
.L_10:
        /*001c*/ 	.word	0x00000000
        /*0020*/ 	.short	0x0004
        /*0022*/ 	.short	0x001c
        /*0024*/ 	.byte	0x00, 0xf0, 0x11, 0x00


	//----- nvinfo : EIATTR_KPARAM_INFO
	.align		4
.L_11:
        /*0028*/ 	.byte	0x04, 0x17
        /*002a*/ 	.short	(.L_13 - .L_12)
.L_12:
        /*002c*/ 	.word	0x00000000
        /*0030*/ 	.short	0x0003
        /*0032*/ 	.short	0x0018
        /*0034*/ 	.byte	0x00, 0xf0, 0x11, 0x00


	//----- nvinfo : EIATTR_KPARAM_INFO
	.align		4
.L_13:
        /*0038*/ 	.byte	0x04, 0x17
        /*003a*/ 	.short	(.L_15 - .L_14)
.L_14:
        /*003c*/ 	.word	0x00000000
        /*0040*/ 	.short	0x0002
        /*0042*/ 	.short	0x0010
        /*0044*/ 	.byte	0x00, 0xf5, 0x21, 0x00


	//----- nvinfo : EIATTR_KPARAM_INFO
	.align		4
.L_15:
        /*0048*/ 	.byte	0x04, 0x17
        /*004a*/ 	.short	(.L_17 - .L_16)
.L_16:
        /*004c*/ 	.word	0x00000000
        /*0050*/ 	.short	0x0001
        /*0052*/ 	.short	0x0008
        /*0054*/ 	.byte	0x00, 0xf5, 0x21, 0x00


	//----- nvinfo : EIATTR_KPARAM_INFO
	.align		4
.L_17:
        /*0058*/ 	.byte	0x04, 0x17
        /*005a*/ 	.short	(.L_19 - .L_18)
.L_18:
        /*005c*/ 	.word	0x00000000
        /*0060*/ 	.short	0x0000
        /*0062*/ 	.short	0x0000
        /*0064*/ 	.byte	0x00, 0xf5, 0x21, 0x00


	//----- nvinfo : EIATTR_SPARSE_MMA_MASK
	.align		4
.L_19:
        /*0068*/ 	.byte	0x03, 0x50
        /*006a*/ 	.short	0x0000


	//----- nvinfo : EIATTR_MAXREG_COUNT
	.align		4
        /*006c*/ 	.byte	0x03, 0x1b
        /*006e*/ 	.short	0x00ff


	//----- nvinfo : EIATTR_MERCURY_ISA_VERSION
	.align		4
        /*0070*/ 	.byte	0x03, 0x5f
        /*0072*/ 	.short	0x0101


	//----- nvinfo : EIATTR_VRC_CTA_INIT_COUNT
	.align		4
        /*0074*/ 	.byte	0x02, 0x4a
	.zero		1
	.zero		1


	//----- nvinfo : EIATTR_EXIT_INSTR_OFFSETS
	.align		4
        /*0078*/ 	.byte	0x04, 0x1c
        /*007a*/ 	.short	(.L_21 - .L_20)


	//   ....[0]....
.L_20:
        /*007c*/ 	.word	0x000000b0


	//   ....[1]....
        /*0080*/ 	.word	0x000008c0


	//----- nvinfo : EIATTR_CBANK_PARAM_SIZE
	.align		4
.L_21:
        /*0084*/ 	.byte	0x03, 0x19
        /*0086*/ 	.short	0x0024


	//----- nvinfo : EIATTR_PARAM_CBANK
	.align		4
        /*0088*/ 	.byte	0x04, 0x0a
        /*008a*/ 	.short	(.L_23 - .L_22)
	.align		4
.L_22:
        /*008c*/ 	.word	index@(.nv.constant0._Z22matrix_mul_part_globalPiS_S_iii)
        /*0090*/ 	.short	0x0380
        /*0092*/ 	.short	0x0024


	//----- nvinfo : EIATTR_SW_WAR
	.align		4
.L_23:
        /*0094*/ 	.byte	0x04, 0x36
        /*0096*/ 	.short	(.L_25 - .L_24)
.L_24:
        /*0098*/ 	.word	0x00000008
.L_25:


//--------------------- .nv.callgraph             --------------------------
	.section	.nv.callgraph,"",@"SHT_CUDA_CALLGRAPH"
	.align	4
	.sectionentsize	8
	.align		4
        /*0000*/ 	.word	0x00000000
	.align		4
        /*0004*/ 	.word	0xffffffff
	.align		4
        /*0008*/ 	.word	0x00000000
	.align		4
        /*000c*/ 	.word	0xfffffffe
	.align		4
        /*0010*/ 	.word	0x00000000
	.align		4
        /*0014*/ 	.word	0xfffffffd
	.align		4
        /*0018*/ 	.word	0x00000000
	.align		4
        /*001c*/ 	.word	0xfffffffc


//--------------------- .text._Z22matrix_mul_part_globalPiS_S_iii --------------------------
	.section	.text._Z22matrix_mul_part_globalPiS_S_iii,"ax",@progbits
	.align	128
        .global         _Z22matrix_mul_part_globalPiS_S_iii
        .type           _Z22matrix_mul_part_globalPiS_S_iii,@function
        .size           _Z22matrix_mul_part_globalPiS_S_iii,(.L_x_5 - _Z22matrix_mul_part_globalPiS_S_iii)
        .other          _Z22matrix_mul_part_globalPiS_S_iii,@"STO_CUDA_ENTRY STV_DEFAULT"
_Z22matrix_mul_part_globalPiS_S_iii:
.text._Z22matrix_mul_part_globalPiS_S_iii:
[----:B------:R-:W-:Y:S01]  /*0000*/  LDC R1, c[0x0][0x37c] ;  /* 0x0000df00ff017b82 */ /* 0x000fe20000000800 */
[----:B------:R-:W0:Y:S07]  /*0010*/  S2R R0, SR_TID.X ;  /* 0x0000000000007919 */ /* 0x000e2e0000002100 */
[----:B------:R-:W1:Y:S01]  /*0020*/  LDC R17, c[0x0][0x3a0] ;  /* 0x0000e800ff117b82 */ /* 0x000e620000000800 */
[----:B------:R-:W2:Y:S01]  /*0030*/  LDCU UR4, c[0x0][0x39c] ;  /* 0x00007380ff0477ac */ /* 0x000ea20008000800 */
[----:B------:R-:W0:Y:S01]  /*0040*/  S2R R3, SR_CTAID.X ;  /* 0x0000000000037919 */ /* 0x000e220000002500 */
[----:B------:R-:W3:Y:S01]  /*0050*/  S2R R16, SR_TID.Y ;  /* 0x0000000000107919 */ /* 0x000ee20000002200 */
[----:B------:R-:W3:Y:S01]  /*0060*/  S2R R5, SR_CTAID.Y ;  /* 0x0000000000057919 */ /* 0x000ee20000002600 */
[----:B0-----:R-:W-:-:S04]  /*0070*/  LEA R0, R3, R0, 0x4 ;  /* 0x0000000003007211 */ /* 0x001fc800078e20ff */
[----:B-1----:R-:W-:Y:S02]  /*0080*/  ISETP.GE.AND P0, PT, R0, R17, PT ;  /* 0x000000110000720c */ /* 0x002fe40003f06270 */
[----:B---3--:R-:W-:-:S04]  /*0090*/  LEA R16, R5, R16, 0x4 ;  /* 0x0000001005107211 */ /* 0x008fc800078e20ff */
[----:B--2---:R-:W-:-:S13]  /*00a0*/  ISETP.GE.OR P0, PT, R16, UR4, P0 ;  /* 0x0000000410007c0c */ /* 0x004fda0008706670 */
[----:B------:R-:W-:Y:S05]  /*00b0*/  @P0 EXIT ;  /* 0x000000000000094d */ /* 0x000fea0003800000 */
[----:B------:R-:W0:Y:S01]  /*00c0*/  LDC R19, c[0x0][0x398] ;  /* 0x0000e600ff137b82 */ /* 0x000e220000000800 */
[----:B------:R-:W1:Y:S01]  /*00d0*/  LDCU.64 UR4, c[0x0][0x358] ;  /* 0x00006b00ff0477ac */ /* 0x000e620008000a00 */
[----:B------:R-:W-:Y:S01]  /*00e0*/  HFMA2 R24, -RZ, RZ, 0, 0 ;  /* 0x00000000ff187431 */ /* 0x000fe200000001ff */
[----:B0-----:R-:W-:-:S13]  /*00f0*/  ISETP.GE.AND P0, PT, R19, 0x1, PT ;  /* 0x000000011300780c */ /* 0x001fda0003f06270 */
[----:B-1----:R-:W-:Y:S05]  /*0100*/  @!P0 BRA `(.L_x_0) ;  /* 0x0000000400dc8947 */ /* 0x002fea0003800000 */
[C---:B------:R-:W-:Y:S01]  /*0110*/  ISETP.GE.U32.AND P1, PT, R19.reuse, 0x8, PT ;  /* 0x000000081300780c */ /* 0x040fe20003f26070 */
[----:B------:R-:W-:Y:S01]  /*0120*/  IMAD R20, R16, R19, RZ ;  /* 0x0000001310147224 */ /* 0x000fe200078e02ff */
[----:B------:R-:W-:Y:S02]  /*0130*/  LOP3.LUT R27, R19, 0x7, RZ, 0xc0, !PT ;  /* 0x00000007131b7812 */ /* 0x000fe400078ec0ff */
[----:B------:R-:W-:Y:S02]  /*0140*/  MOV R21, RZ ;  /* 0x000000ff00157202 */ /* 0x000fe40000000f00 */
[----:B------:R-:W-:Y:S02]  /*0150*/  ISETP.NE.AND P0, PT, R27, RZ, PT ;  /* 0x000000ff1b00720c */ /* 0x000fe40003f05270 */
[----:B------:R-:W-:-:S05]  /*0160*/  MOV R24, RZ ;  /* 0x000000ff00187202 */ /* 0x000fca0000000f00 */
[----:B------:R-:W-:Y:S06]  /*0170*/  @!P1 BRA `(.L_x_1) ;  /* 0x0000000000c09947 */ /* 0x000fec0003800000 */
[----:B------:R-:W0:Y:S01]  /*0180*/  LDC.64 R2, c[0x0][0x380] ;  /* 0x0000e000ff027b82 */ /* 0x000e220000000a00 */
[----:B------:R-:W-:Y:S02]  /*0190*/  LOP3.LUT R21, R19, 0x7ffffff8, RZ, 0xc0, !PT ;  /* 0x7ffffff813157812 */ /* 0x000fe400078ec0ff */
[----:B------:R-:W-:Y:S02]  /*01a0*/  MOV R24, RZ ;  /* 0x000000ff00187202 */ /* 0x000fe40000000f00 */
[----:B------:R-:W-:Y:S02]  /*01b0*/  MOV R18, R0 ;  /* 0x0000000000127202 */ /* 0x000fe40000000f00 */
[----:B------:R-:W-:Y:S01]  /*01c0*/  IADD3 R22, PT, PT, -R21, RZ, RZ ;  /* 0x000000ff15167210 */ /* 0x000fe20007ffe1ff */
[----:B0-----:R-:W-:-:S03]  /*01d0*/  IMAD.WIDE.U32 R2, R20, 0x4, R2 ;  /* 0x0000000414027825 */ /* 0x001fc600078e0002 */
[----:B------:R-:W-:-:S04]  /*01e0*/  IADD3 R4, P1, PT, R2, 0x10, RZ ;  /* 0x0000001002047810 */ /* 0x000fc80007f3e0ff */
[----:B------:R-:W-:-:S09]  /*01f0*/  IADD3.X R3, PT, PT, RZ, R3, RZ, P1, !PT ;  /* 0x00000003ff037210 */ /* 0x000fd20000ffe4ff */
.L_x_2:
[----:B------:R-:W0:Y:S01]  /*0200*/  LDC.64 R14, c[0x0][0x388] ;  /* 0x0000e200ff0e7b82 */ /* 0x000e220000000a00 */
[----:B------:R-:W-:-:S05]  /*0210*/  MOV R2, R4 ;  /* 0x0000000400027202 */ /* 0x000fca0000000f00 */
[----:B------:R-:W2:Y:S04]  /*0220*/  LDG.E R25, desc[UR4][R2.64+-0x10] ;  /* 0xfffff00402197981 */ /* 0x000ea8000c1e1900 */
[----:B------:R-:W3:Y:S04]  /*0230*/  LDG.E R23, desc[UR4][R2.64+-0xc] ;  /* 0xfffff40402177981 */ /* 0x000ee8000c1e1900 */
[----:B------:R-:W4:Y:S04]  /*0240*/  LDG.E R29, desc[UR4][R2.64+-0x8] ;  /* 0xfffff804021d7981 */ /* 0x000f28000c1e1900 */
[----:B------:R-:W5:Y:S01]  /*0250*/  LDG.E R28, desc[UR4][R2.64+-0x4] ;  /* 0xfffffc04021c7981 */ /* 0x000f62000c1e1900 */
[----:B0-----:R-:W-:-:S05]  /*0260*/  IMAD.WIDE R14, R18, 0x4, R14 ;  /* 0x00000004120e7825 */ /* 0x001fca00078e020e */
[----:B------:R0:W2:Y:S01]  /*0270*/  LDG.E R26, desc[UR4][R14.64] ;  /* 0x000000040e1a7981 */ /* 0x0000a2000c1e1900 */
[----:B------:R-:W-:-:S04]  /*0280*/  IMAD.WIDE R12, R17, 0x4, R14 ;  /* 0x00000004110c7825 */ /* 0x000fc800078e020e */
[C---:B------:R-:W-:Y:S02]  /*0290*/  IMAD.WIDE R4, R17.reuse, 0x4, R12 ;  /* 0x0000000411047825 */ /* 0x040fe400078e020c */
[----:B------:R-:W3:Y:S02]  /*02a0*/  LDG.E R12, desc[UR4][R12.64] ;  /* 0x000000040c0c7981 */ /* 0x000ee4000c1e1900 */
[C---:B------:R-:W-:Y:S02]  /*02b0*/  IMAD.WIDE R8, R17.reuse, 0x4, R4 ;  /* 0x0000000411087825 */ /* 0x040fe400078e0204 */
[----:B------:R-:W4:Y:S02]  /*02c0*/  LDG.E R4, desc[UR4][R4.64] ;  /* 0x0000000404047981 */ /* 0x000f24000c1e1900 */
[C---:B------:R-:W-:Y:S02]  /*02d0*/  IMAD.WIDE R6, R17.reuse, 0x4, R8 ;  /* 0x0000000411067825 */ /* 0x040fe400078e0208 */
[----:B------:R-:W5:Y:S02]  /*02e0*/  LDG.E R8, desc[UR4][R8.64] ;  /* 0x0000000408087981 */ /* 0x000f64000c1e1900 */
[----:B------:R-:W-:-:S02]  /*02f0*/  IMAD.WIDE R10, R17, 0x4, R6 ;  /* 0x00000004110a7825 */ /* 0x000fc400078e0206 */
[----:B------:R-:W5:Y:S04]  /*0300*/  LDG.E R5, desc[UR4][R2.64] ;  /* 0x0000000402057981 */ /* 0x000f68000c1e1900 */
[----:B------:R-:W5:Y:S01]  /*0310*/  LDG.E R6, desc[UR4][R6.64] ;  /* 0x0000000406067981 */ /* 0x000f62000c1e1900 */
[----:B0-----:R-:W-:-:S03]  /*0320*/  IMAD.WIDE R14, R17, 0x4, R10 ;  /* 0x00000004110e7825 */ /* 0x001fc600078e020a */
[----:B------:R-:W5:Y:S04]  /*0330*/  LDG.E R10, desc[UR4][R10.64] ;  /* 0x000000040a0a7981 */ /* 0x000f68000c1e1900 */
[----:B------:R-:W5:Y:S04]  /*0340*/  LDG.E R13, desc[UR4][R14.64] ;  /* 0x000000040e0d7981 */ /* 0x000f68000c1e1900 */
[----:B------:R-:W5:Y:S04]  /*0350*/  LDG.E R7, desc[UR4][R2.64+0x4] ;  /* 0x0000040402077981 */ /* 0x000f68000c1e1900 */
[----:B------:R-:W5:Y:S01]  /*0360*/  LDG.E R9, desc[UR4][R2.64+0xc] ;  /* 0x00000c0402097981 */ /* 0x000f62000c1e1900 */
[----:B--2---:R-:W-:-:S02]  /*0370*/  IMAD R26, R25, R26, R24 ;  /* 0x0000001a191a7224 */ /* 0x004fc400078e0218 */
[----:B------:R-:W-:Y:S02]  /*0380*/  IMAD.WIDE R24, R17, 0x4, R14 ;  /* 0x0000000411187825 */ /* 0x000fe400078e020e */
[----:B------:R0:W2:Y:S04]  /*0390*/  LDG.E R14, desc[UR4][R2.64+0x8] ;  /* 0x00000804020e7981 */ /* 0x0000a8000c1e1900 */
[----:B------:R-:W2:Y:S01]  /*03a0*/  LDG.E R24, desc[UR4][R24.64] ;  /* 0x0000000418187981 */ /* 0x000ea2000c1e1900 */
[----:B---3--:R-:W-:Y:S01]  /*03b0*/  IMAD R12, R23, R12, R26 ;  /* 0x0000000c170c7224 */ /* 0x008fe200078e021a */
[----:B------:R-:W-:-:S03]  /*03c0*/  IADD3 R22, PT, PT, R22, 0x8, RZ ;  /* 0x0000000816167810 */ /* 0x000fc60007ffe0ff */
[----:B----4-:R-:W-:Y:S01]  /*03d0*/  IMAD R29, R29, R4, R12 ;  /* 0x000000041d1d7224 */ /* 0x010fe200078e020c */
[----:B------:R-:W-:-:S03]  /*03e0*/  ISETP.NE.AND P1, PT, R22, RZ, PT ;  /* 0x000000ff1600720c */ /* 0x000fc60003f25270 */
[----:B-----5:R-:W-:Y:S01]  /*03f0*/  IMAD R8, R28, R8, R29 ;  /* 0x000000081c087224 */ /* 0x020fe200078e021d */
[----:B------:R-:W-:-:S03]  /*0400*/  IADD3 R4, P2, PT, R2, 0x20, RZ ;  /* 0x0000002002047810 */ /* 0x000fc60007f5e0ff */
[----:B------:R-:W-:Y:S01]  /*0410*/  IMAD R5, R5, R6, R8 ;  /* 0x0000000605057224 */ /* 0x000fe200078e0208 */
[----:B0-----:R-:W-:Y:S02]  /*0420*/  IADD3.X R3, PT, PT, RZ, R3, RZ, P2, !PT ;  /* 0x00000003ff037210 */ /* 0x001fe400017fe4ff */
[----:B------:R-:W-:Y:S01]  /*0430*/  LEA R18, R17, R18, 0x3 ;  /* 0x0000001211127211 */ /* 0x000fe200078e18ff */
[----:B------:R-:W-:-:S04]  /*0440*/  IMAD R5, R7, R10, R5 ;  /* 0x0000000a07057224 */ /* 0x000fc800078e0205 */
[----:B--2---:R-:W-:-:S04]  /*0450*/  IMAD R5, R14, R13, R5 ;  /* 0x0000000d0e057224 */ /* 0x004fc800078e0205 */
[----:B------:R-:W-:Y:S01]  /*0460*/  IMAD R24, R9, R24, R5 ;  /* 0x0000001809187224 */ /* 0x000fe200078e0205 */
[----:B------:R-:W-:Y:S06]  /*0470*/  @P1 BRA `(.L_x_2) ;  /* 0xfffffffc00601947 */ /* 0x000fec000383ffff */
.L_x_1:
[----:B------:R-:W-:Y:S05]  /*0480*/  @!P0 BRA `(.L_x_0) ;  /* 0x0000000000fc8947 */ /* 0x000fea0003800000 */
[----:B------:R-:W-:Y:S02]  /*0490*/  ISETP.GE.U32.AND P1, PT, R27, 0x4, PT ;  /* 0x000000041b00780c */ /* 0x000fe40003f26070 */
[----:B------:R-:W-:-:S04]  /*04a0*/  LOP3.LUT R14, R19, 0x3, RZ, 0xc0, !PT ;  /* 0x00000003130e7812 */ /* 0x000fc800078ec0ff */
[----:B------:R-:W-:-:S07]  /*04b0*/  ISETP.NE.AND P0, PT, R14, RZ, PT ;  /* 0x000000ff0e00720c */ /* 0x000fce0003f05270 */
[----:B------:R-:W-:Y:S06]  /*04c0*/  @!P1 BRA `(.L_x_3) ;  /* 0x00000000006c9947 */ /* 0x000fec0003800000 */
[----:B------:R-:W0:Y:S01]  /*04d0*/  LDC.64 R4, c[0x0][0x388] ;  /* 0x0000e200ff047b82 */ /* 0x000e220000000a00 */
[----:B------:R-:W1:Y:S01]  /*04e0*/  LDCU.64 UR6, c[0x0][0x380] ;  /* 0x00007000ff0677ac */ /* 0x000e620008000a00 */
[----:B------:R-:W-:Y:S01]  /*04f0*/  IMAD R7, R21, R17, R0 ;  /* 0x0000001115077224 */ /* 0x000fe200078e0200 */
[CC--:B------:R-:W-:Y:S02]  /*0500*/  IADD3 R3, PT, PT, R20.reuse, R21.reuse, RZ ;  /* 0x0000001514037210 */ /* 0x0c0fe40007ffe0ff */
[----:B------:R-:W-:-:S03]  /*0510*/  IADD3 R8, P1, PT, R20, R21, RZ ;  /* 0x0000001514087210 */ /* 0x000fc60007f3e0ff */
[----:B------:R-:W2:Y:S01]  /*0520*/  LDC.64 R12, c[0x0][0x380] ;  /* 0x0000e000ff0c7b82 */ /* 0x000ea20000000a00 */
[----:B0-----:R-:W-:-:S04]  /*0530*/  IMAD.WIDE R4, R7, 0x4, R4 ;  /* 0x0000000407047825 */ /* 0x001fc800078e0204 */
[----:B------:R-:W-:Y:S02]  /*0540*/  IMAD.WIDE R6, R17, 0x4, R4 ;  /* 0x0000000411067825 */ /* 0x000fe400078e0204 */
[----:B------:R-:W3:Y:S02]  /*0550*/  LDG.E R4, desc[UR4][R4.64] ;  /* 0x0000000404047981 */ /* 0x000ee4000c1e1900 */
[----:B--2---:R-:W-:Y:S01]  /*0560*/  IMAD.WIDE.U32 R12, R3, 0x4, R12 ;  /* 0x00000004030c7825 */ /* 0x004fe200078e000c */
[----:B------:R-:W-:Y:S02]  /*0570*/  IADD3.X R3, PT, PT, RZ, RZ, RZ, P1, !PT ;  /* 0x000000ffff037210 */ /* 0x000fe40000ffe4ff */
[----:B-1----:R-:W-:-:S03]  /*0580*/  LEA R2, P1, R8, UR6, 0x2 ;  /* 0x0000000608027c11 */ /* 0x002fc6000f8210ff */
[----:B------:R-:W3:Y:S01]  /*0590*/  LDG.E R13, desc[UR4][R12.64] ;  /* 0x000000040c0d7981 */ /* 0x000ee2000c1e1900 */
[----:B------:R-:W-:Y:S01]  /*05a0*/  LEA.HI.X R3, R8, UR7, R3, 0x2, P1 ;  /* 0x0000000708037c11 */ /* 0x000fe200088f1403 */
[C---:B------:R-:W-:Y:S02]  /*05b0*/  IMAD.WIDE R8, R17.reuse, 0x4, R6 ;  /* 0x0000000411087825 */ /* 0x040fe400078e0206 */
[----:B------:R-:W2:Y:S04]  /*05c0*/  LDG.E R6, desc[UR4][R6.64] ;  /* 0x0000000406067981 */ /* 0x000ea8000c1e1900 */
[----:B------:R-:W2:Y:S01]  /*05d0*/  LDG.E R15, desc[UR4][R2.64+0x4] ;  /* 0x00000404020f7981 */ /* 0x000ea2000c1e1900 */
[----:B------:R-:W-:-:S03]  /*05e0*/  IMAD.WIDE R10, R17, 0x4, R8 ;  /* 0x00000004110a7825 */ /* 0x000fc600078e0208 */
[----:B------:R-:W4:Y:S04]  /*05f0*/  LDG.E R22, desc[UR4][R8.64] ;  /* 0x0000000408167981 */ /* 0x000f28000c1e1900 */
[----:B------:R-:W4:Y:S04]  /*0600*/  LDG.E R18, desc[UR4][R2.64+0x8] ;  /* 0x0000080402127981 */ /* 0x000f28000c1e1900 */
[----:B------:R-:W5:Y:S04]  /*0610*/  LDG.E R26, desc[UR4][R2.64+0xc] ;  /* 0x00000c04021a7981 */ /* 0x000f68000c1e1900 */
[----:B------:R-:W5:Y:S01]  /*0620*/  LDG.E R10, desc[UR4][R10.64] ;  /* 0x000000040a0a7981 */ /* 0x000f62000c1e1900 */
[----:B------:R-:W-:Y:S01]  /*0630*/  IADD3 R21, PT, PT, R21, 0x4, RZ ;  /* 0x0000000415157810 */ /* 0x000fe20007ffe0ff */
[----:B---3--:R-:W-:-:S04]  /*0640*/  IMAD R24, R13, R4, R24 ;  /* 0x000000040d187224 */ /* 0x008fc800078e0218 */
[----:B--2---:R-:W-:-:S04]  /*0650*/  IMAD R15, R15, R6, R24 ;  /* 0x000000060f0f7224 */ /* 0x004fc800078e0218 */
[----:B----4-:R-:W-:-:S04]  /*0660*/  IMAD R15, R18, R22, R15 ;  /* 0x00000016120f7224 */ /* 0x010fc800078e020f */
[----:B-----5:R-:W-:-:S07]  /*0670*/  IMAD R24, R26, R10, R15 ;  /* 0x0000000a1a187224 */ /* 0x020fce00078e020f */
.L_x_3:
[----:B------:R-:W-:Y:S05]  /*0680*/  @!P0 BRA `(.L_x_0) ;  /* 0x00000000007c8947 */ /* 0x000fea0003800000 */
[----:B------:R-:W-:Y:S01]  /*0690*/  ISETP.NE.AND P1, PT, R14, 0x1, PT ;  /* 0x000000010e00780c */ /* 0x000fe20003f25270 */
[----:B------:R-:W0:Y:S01]  /*06a0*/  LDC.64 R10, c[0x0][0x380] ;  /* 0x0000e000ff0a7b82 */ /* 0x000e220000000a00 */
[----:B------:R-:W-:-:S04]  /*06b0*/  LOP3.LUT R19, R19, 0x1, RZ, 0xc0, !PT ;  /* 0x0000000113137812 */ /* 0x000fc800078ec0ff */
[----:B------:R-:W-:-:S03]  /*06c0*/  ISETP.NE.U32.AND P0, PT, R19, 0x1, PT ;  /* 0x000000011300780c */ /* 0x000fc60003f05070 */
[----:B------:R-:W1:Y:S04]  /*06d0*/  LDC.64 R8, c[0x0][0x388] ;  /* 0x0000e200ff087b82 */ /* 0x000e680000000a00 */
[CC--:B------:R-:W-:Y:S02]  /*06e0*/  @P1 IADD3 R13, PT, PT, R20.reuse, R21.reuse, RZ ;  /* 0x00000015140d1210 */ /* 0x0c0fe40007ffe0ff */
[----:B------:R-:W-:Y:S02]  /*06f0*/  @P1 IADD3 R12, P2, PT, R20, R21, RZ ;  /* 0x00000015140c1210 */ /* 0x000fe40007f5e0ff */
[----:B------:R-:W2:Y:S02]  /*0700*/  @P1 LDC.64 R2, c[0x0][0x380] ;  /* 0x0000e000ff021b82 */ /* 0x000ea40000000a00 */
[----:B------:R-:W-:-:S06]  /*0710*/  @P1 IADD3.X R14, PT, PT, RZ, RZ, RZ, P2, !PT ;  /* 0x000000ffff0e1210 */ /* 0x000fcc00017fe4ff */
[----:B------:R-:W3:Y:S01]  /*0720*/  LDC.64 R4, c[0x0][0x380] ;  /* 0x0000e000ff047b82 */ /* 0x000ee20000000a00 */
[----:B0-----:R-:W-:-:S04]  /*0730*/  @P1 IMAD.WIDE.U32 R10, R13, 0x4, R10 ;  /* 0x000000040d0a1825 */ /* 0x001fc800078e000a */
[C---:B------:R-:W-:Y:S01]  /*0740*/  @P1 IMAD R13, R21.reuse, R17, R0 ;  /* 0x00000011150d1224 */ /* 0x040fe200078e0200 */
[----:B------:R-:W-:Y:S01]  /*0750*/  @P1 IADD3 R21, PT, PT, R21, 0x2, RZ ;  /* 0x0000000215151810 */ /* 0x000fe20007ffe0ff */
[----:B------:R-:W4:Y:S01]  /*0760*/  @P1 LDG.E R11, desc[UR4][R10.64] ;  /* 0x000000040a0b1981 */ /* 0x000f22000c1e1900 */
[----:B------:R-:W0:Y:S01]  /*0770*/  LDC.64 R6, c[0x0][0x388] ;  /* 0x0000e200ff067b82 */ /* 0x000e220000000a00 */
[----:B-1----:R-:W-:Y:S01]  /*0780*/  @P1 IMAD.WIDE R8, R13, 0x4, R8 ;  /* 0x000000040d081825 */ /* 0x002fe200078e0208 */
[----:B------:R-:W-:Y:S02]  /*0790*/  @!P0 IADD3 R15, PT, PT, R20, R21, RZ ;  /* 0x00000015140f8210 */ /* 0x000fe40007ffe0ff */
[----:B--2---:R-:W-:Y:S01]  /*07a0*/  @P1 LEA R2, P2, R12, R2, 0x2 ;  /* 0x000000020c021211 */ /* 0x004fe200078410ff */
[----:B------:R-:W-:-:S03]  /*07b0*/  @!P0 IMAD R21, R21, R17, R0 ;  /* 0x0000001115158224 */ /* 0x000fc600078e0200 */
[----:B------:R-:W-:Y:S01]  /*07c0*/  @P1 LEA.HI.X R3, R12, R3, R14, 0x2, P2 ;  /* 0x000000030c031211 */ /* 0x000fe200010f140e */
[----:B------:R-:W-:Y:S01]  /*07d0*/  @P1 IMAD.WIDE R12, R17, 0x4, R8 ;  /* 0x00000004110c1825 */ /* 0x000fe200078e0208 */
[----:B------:R-:W4:Y:S03]  /*07e0*/  @P1 LDG.E R14, desc[UR4][R8.64] ;  /* 0x00000004080e1981 */ /* 0x000f26000c1e1900 */
[----:B---3--:R-:W-:Y:S01]  /*07f0*/  @!P0 IMAD.WIDE.U32 R4, R15, 0x4, R4 ;  /* 0x000000040f048825 */ /* 0x008fe200078e0004 */
[----:B------:R-:W2:Y:S04]  /*0800*/  @P1 LDG.E R2, desc[UR4][R2.64+0x4] ;  /* 0x0000040402021981 */ /* 0x000ea8000c1e1900 */
[----:B------:R-:W2:Y:S01]  /*0810*/  @P1 LDG.E R12, desc[UR4][R12.64] ;  /* 0x000000040c0c1981 */ /* 0x000ea2000c1e1900 */
[----:B0-----:R-:W-:-:S03]  /*0820*/  @!P0 IMAD.WIDE R6, R21, 0x4, R6 ;  /* 0x0000000415068825 */ /* 0x001fc600078e0206 */
[----:B------:R-:W3:Y:S04]  /*0830*/  @!P0 LDG.E R5, desc[UR4][R4.64] ;  /* 0x0000000404058981 */ /* 0x000ee8000c1e1900 */
[----:B------:R-:W3:Y:S01]  /*0840*/  @!P0 LDG.E R6, desc[UR4][R6.64] ;  /* 0x0000000406068981 */ /* 0x000ee2000c1e1900 */
[----:B----4-:R-:W-:-:S04]  /*0850*/  @P1 IMAD R11, R11, R14, R24 ;  /* 0x0000000e0b0b1224 */ /* 0x010fc800078e0218 */
[----:B--2---:R-:W-:-:S04]  /*0860*/  @P1 IMAD R24, R2, R12, R11 ;  /* 0x0000000c02181224 */ /* 0x004fc800078e020b */
[----:B---3--:R-:W-:-:S07]  /*0870*/  @!P0 IMAD R24, R5, R6, R24 ;  /* 0x0000000605188224 */ /* 0x008fce00078e0218 */
.L_x_0:
[----:B------:R-:W0:Y:S01]  /*0880*/  LDC.64 R2, c[0x0][0x390] ;  /* 0x0000e400ff027b82 */ /* 0x000e220000000a00 */
[----:B------:R-:W-:-:S04]  /*0890*/  IMAD R17, R16, R17, R0 ;  /* 0x0000001110117224 */ /* 0x000fc800078e0200 */
[----:B0-----:R-:W-:-:S05]  /*08a0*/  IMAD.WIDE.U32 R2, R17, 0x4, R2 ;  /* 0x0000000411027825 */ /* 0x001fca00078e0002 */
[----:B------:R-:W-:Y:S01]  /*08b0*/  STG.E desc[UR4][R2.64], R24 ;  /* 0x0000001802007986 */ /* 0x000fe2000c101904 */
[----:B------:R-:W-:Y:S05]  /*08c0*/  EXIT ;  /* 0x000000000000794d */ /* 0x000fea0003800000 */
.L_x_4:
[----:B------:R-:W-:-:S00]  /*08d0*/  BRA `(.L_x_4) ;  /* 0xfffffffc00fc7947 */ /* 0x000fc0000383ffff */
[----:B------:R-:W-:-:S00]  /*08e0*/  NOP ;  /* 0x0000000000007918 */ /* 0x000fc00000000000 */
        /* <DEDUP_REMOVED lines=9> */
.L_x_5:


//--------------------- .nv.shared.reserved.0     --------------------------
	.section	.nv.shared.reserved.0,"aw",@nobits
	.weak		__nv_reservedSMEM_offset_0_alias
	.size		__nv_reservedSMEM_offset_0_alias, 0, 64
	.other		__nv_reservedSMEM_offset_0_alias,@"STO_CUDA_RESERVED_SHARED STV_DEFAULT"
__nv_reservedSMEM_offset_0_alias:
	.zero		0
	.zero		64


//--------------------- .nv.constant0._Z22matrix_mul_part_globalPiS_S_iii --------------------------
	.section	.nv.constant0._Z22matrix_mul_part_globalPiS_S_iii,"a",@progbits
	.sectionflags	@""
	.align	4
.nv.constant0._Z22matrix_mul_part_globalPiS_S_iii:
	.zero		932


//--------------------- SYMBOLS --------------------------

	.type		.nv.reservedSmem.offset0,@object
	.size		.nv.reservedSmem.offset0,0x4
